	.headerflags	@"EF_CUDA_TEXMODE_UNIFIED EF_CUDA_64BIT_ADDRESS EF_CUDA_ACCELERATORS EF_CUDA_SM90 EF_CUDA_VIRTUAL_SM(EF_CUDA_SM90)"
	.elftype	@"ET_EXEC"


//--------------------- .nv.info                  --------------------------
	.section	.nv.info,"",@"SHT_CUDA_INFO"
	.align	4


	//----- nvinfo : EIATTR_REGCOUNT
	.align		4
        /*0000*/ 	.byte	0x04, 0x2f
        /*0002*/ 	.short	(.L_3 - .L_2)
	.align		4
.L_2:
        /*0004*/ 	.word	index@(triton_poi_fused__native_batch_norm_legit_no_training_add_relu_threshold_backward_23)
        /*0008*/ 	.word	0x00000012


	//----- nvinfo : EIATTR_MIN_STACK_SIZE
	.align		4
.L_3:
        /*000c*/ 	.byte	0x04, 0x12
        /*000e*/ 	.short	(.L_5 - .L_4)
	.align		4
.L_4:
        /*0010*/ 	.word	index@(triton_poi_fused__native_batch_norm_legit_no_training_add_relu_threshold_backward_23)
        /*0014*/ 	.word	0x00000000


	//----- nvinfo : EIATTR_FRAME_SIZE
	.align		4
.L_5:
        /*0018*/ 	.byte	0x04, 0x11
        /*001a*/ 	.short	(.L_7 - .L_6)
	.align		4
.L_6:
        /*001c*/ 	.word	index@(triton_poi_fused__native_batch_norm_legit_no_training_add_relu_threshold_backward_23)
        /*0020*/ 	.word	0x00000000


	//----- nvinfo : EIATTR_MIN_STACK_SIZE
	.align		4
.L_7:
        /*0024*/ 	.byte	0x04, 0x12
        /*0026*/ 	.short	(.L_9 - .L_8)
	.align		4
.L_8:
        /*0028*/ 	.word	index@(triton_poi_fused__native_batch_norm_legit_no_training_add_relu_threshold_backward_23)
        /*002c*/ 	.word	0x00000000
.L_9:


//--------------------- .nv.info.triton_poi_fused__native_batch_norm_legit_no_training_add_relu_threshold_backward_23 --------------------------
	.section	.nv.info.triton_poi_fused__native_batch_norm_legit_no_training_add_relu_threshold_backward_23,"",@"SHT_CUDA_INFO"
	.sectionflags	@""
	.align	4


	//----- nvinfo : EIATTR_CUDA_API_VERSION
	.align		4
        /*0000*/ 	.byte	0x04, 0x37
        /*0002*/ 	.short	(.L_11 - .L_10)
.L_10:
        /*0004*/ 	.word	0x0000007c


	//----- nvinfo : EIATTR_KPARAM_INFO
	.align		4
.L_11:
        /*0008*/ 	.byte	0x04, 0x17
        /*000a*/ 	.short	(.L_13 - .L_12)
.L_12:
        /*000c*/ 	.word	0x00000000
        /*0010*/ 	.short	0x0008
        /*0012*/ 	.short	0x0040
        /*0014*/ 	.byte	0x00, 0xf0, 0x11, 0x00


	//----- nvinfo : EIATTR_KPARAM_INFO
	.align		4
.L_13:
        /*0018*/ 	.byte	0x04, 0x17
        /*001a*/ 	.short	(.L_15 - .L_14)
.L_14:
        /*001c*/ 	.word	0x00000000
        /*0020*/ 	.short	0x0007
        /*0022*/ 	.short	0x0038
        /*0024*/ 	.byte	0x00, 0xf4, 0x21, 0x00


	//----- nvinfo : EIATTR_KPARAM_INFO
	.align		4
.L_15:
        /*0028*/ 	.byte	0x04, 0x17
        /*002a*/ 	.short	(.L_17 - .L_16)
.L_16:
        /*002c*/ 	.word	0x00000000
        /*0030*/ 	.short	0x0006
        /*0032*/ 	.short	0x0030
        /*0034*/ 	.byte	0x00, 0xf4, 0x21, 0x00


	//----- nvinfo : EIATTR_KPARAM_INFO
	.align		4
.L_17:
        /*0038*/ 	.byte	0x04, 0x17
        /*003a*/ 	.short	(.L_19 - .L_18)
.L_18:
        /*003c*/ 	.word	0x00000000
        /*0040*/ 	.short	0x0005
        /*0042*/ 	.short	0x0028
        /*0044*/ 	.byte	0x00, 0xf4, 0x21, 0x00


	//----- nvinfo : EIATTR_KPARAM_INFO
	.align		4
.L_19:
        /*0048*/ 	.byte	0x04, 0x17
        /*004a*/ 	.short	(.L_21 - .L_20)
.L_20:
        /*004c*/ 	.word	0x00000000
        /*0050*/ 	.short	0x0004
        /*0052*/ 	.short	0x0020
        /*0054*/ 	.byte	0x00, 0xf4, 0x21, 0x00


	//----- nvinfo : EIATTR_KPARAM_INFO
	.align		4
.L_21:
        /*0058*/ 	.byte	0x04, 0x17
        /*005a*/ 	.short	(.L_23 - .L_22)
.L_22:
        /*005c*/ 	.word	0x00000000
        /*0060*/ 	.short	0x0003
        /*0062*/ 	.short	0x0018
        /*0064*/ 	.byte	0x00, 0xf4, 0x21, 0x00


	//----- nvinfo : EIATTR_KPARAM_INFO
	.align		4
.L_23:
        /*0068*/ 	.byte	0x04, 0x17
        /*006a*/ 	.short	(.L_25 - .L_24)
.L_24:
        /*006c*/ 	.word	0x00000000
        /*0070*/ 	.short	0x0002
        /*0072*/ 	.short	0x0010
        /*0074*/ 	.byte	0x00, 0xf4, 0x21, 0x00


	//----- nvinfo : EIATTR_KPARAM_INFO
	.align		4
.L_25:
        /*0078*/ 	.byte	0x04, 0x17
        /*007a*/ 	.short	(.L_27 - .L_26)
.L_26:
        /*007c*/ 	.word	0x00000000
        /*0080*/ 	.short	0x0001
        /*0082*/ 	.short	0x0008
        /*0084*/ 	.byte	0x00, 0xf4, 0x21, 0x00


	//----- nvinfo : EIATTR_KPARAM_INFO
	.align		4
.L_27:
        /*0088*/ 	.byte	0x04, 0x17
        /*008a*/ 	.short	(.L_29 - .L_28)
.L_28:
        /*008c*/ 	.word	0x00000000
        /*0090*/ 	.short	0x0000
        /*0092*/ 	.short	0x0000
        /*0094*/ 	.byte	0x00, 0xf4, 0x21, 0x00


	//----- nvinfo : EIATTR_SPARSE_MMA_MASK
	.align		4
.L_29:
        /*0098*/ 	.byte	0x03, 0x50
        /*009a*/ 	.short	0x0000


	//----- nvinfo : EIATTR_MAXREG_COUNT
	.align		4
        /*009c*/ 	.byte	0x03, 0x1b
        /*009e*/ 	.short	0x00ff


	//----- nvinfo : EIATTR_EXIT_INSTR_OFFSETS
	.align		4
        /*00a0*/ 	.byte	0x04, 0x1c
        /*00a2*/ 	.short	(.L_31 - .L_30)


	//   ....[0]....
.L_30:
        /*00a4*/ 	.word	0x000004b0


	//----- nvinfo : EIATTR_REQNTID
	.align		4
.L_31:
        /*00a8*/ 	.byte	0x04, 0x10
        /*00aa*/ 	.short	(.L_33 - .L_32)
.L_32:
        /*00ac*/ 	.word	0x00000080
        /*00b0*/ 	.word	0x00000001
        /*00b4*/ 	.word	0x00000001


	//----- nvinfo : EIATTR_CBANK_PARAM_SIZE
	.align		4
.L_33:
        /*00b8*/ 	.byte	0x03, 0x19
        /*00ba*/ 	.short	0x0044


	//----- nvinfo : EIATTR_PARAM_CBANK
	.align		4
        /*00bc*/ 	.byte	0x04, 0x0a
        /*00be*/ 	.short	(.L_35 - .L_34)
	.align		4
.L_34:
        /*00c0*/ 	.word	index@(.nv.constant0.triton_poi_fused__native_batch_norm_legit_no_training_add_relu_threshold_backward_23)
        /*00c4*/ 	.short	0x0210
        /*00c6*/ 	.short	0x0044


	//----- nvinfo : EIATTR_SW_WAR
	.align		4
.L_35:
        /*00c8*/ 	.byte	0x04, 0x36
        /*00ca*/ 	.short	(.L_37 - .L_36)
.L_36:
        /*00cc*/ 	.word	0x00000008
.L_37:


//--------------------- .nv.callgraph             --------------------------
	.section	.nv.callgraph,"",@"SHT_CUDA_CALLGRAPH"
	.align	4
	.sectionentsize	8
	.align		4
        /*0000*/ 	.word	0x00000000
	.align		4
        /*0004*/ 	.word	0xffffffff
	.align		4
        /*0008*/ 	.word	0x00000000
	.align		4
        /*000c*/ 	.word	0xfffffffe
	.align		4
        /*0010*/ 	.word	0x00000000
	.align		4
        /*0014*/ 	.word	0xfffffffd
	.align		4
        /*0018*/ 	.word	0x00000000
	.align		4
        /*001c*/ 	.word	0xfffffffc


//--------------------- .nv.constant4             --------------------------
	.section	.nv.constant4,"a",@progbits
	.align	8
	.align		8
.nv.constant4:
        /*0000*/ 	.dword	_$_str
	.align		8
        /*0008*/ 	.dword	_$_str_$_2


//--------------------- .text.triton_poi_fused__native_batch_norm_legit_no_training_add_relu_threshold_backward_23 --------------------------
	.section	.text.triton_poi_fused__native_batch_norm_legit_no_training_add_relu_threshold_backward_23,"ax",@progbits
	.align	128
        .global         triton_poi_fused__native_batch_norm_legit_no_training_add_relu_threshold_backward_23
        .type           triton_poi_fused__native_batch_norm_legit_no_training_add_relu_threshold_backward_23,@function
        .size           triton_poi_fused__native_batch_norm_legit_no_training_add_relu_threshold_backward_23,(.L_x_1 - triton_poi_fused__native_batch_norm_legit_no_training_add_relu_threshold_backward_23)
        .other          triton_poi_fused__native_batch_norm_legit_no_training_add_relu_threshold_backward_23,@"STO_CUDA_ENTRY STV_DEFAULT"
triton_poi_fused__native_batch_norm_legit_no_training_add_relu_threshold_backward_23:
.text.triton_poi_fused__native_batch_norm_legit_no_training_add_relu_threshold_backward_23:
[----:B------:R-:W-:Y:S01]  /*0000*/  LDC R1, c[0x0][0x28] ;  /* 0x00000a00ff017b82 */ /* 0x000fe20000000800 */
[----:B------:R-:W1:Y:S07]  /*0010*/  S2R R0, SR_TID.X ;  /* 0x0000000000007919 */ /* 0x000e6e0000002100 */
[----:B------:R-:W2:Y:S01]  /*0020*/  LDC.64 R2, c[0x0][0x220] ;  /* 0x00008800ff027b82 */ /* 0x000ea20000000a00 */
[----:B------:R-:W-:Y:S01]  /*0030*/  ULDC.64 UR4, c[0x0][0x208] ;  /* 0x0000820000047ab9 */ /* 0x000fe20000000a00 */
[----:B------:R-:W-:Y:S01]  /*0040*/  ULDC.64 UR6, c[0x0][0x248] ;  /* 0x0000920000067ab9 */ /* 0x000fe20000000a00 */
[----:B------:R-:W3:Y:S05]  /*0050*/  S2R R7, SR_CTAID.X ;  /* 0x0000000000077919 */ /* 0x000eea0000002500 */
[----:B------:R-:W4:Y:S08]  /*0060*/  LDC.64 R8, c[0x0][0x228] ;  /* 0x00008a00ff087b82 */ /* 0x000f300000000a00 */
[----:B------:R-:W5:Y:S08]  /*0070*/  LDC.64 R10, c[0x0][0x230] ;  /* 0x00008c00ff0a7b82 */ /* 0x000f700000000a00 */
[----:B------:R-:W4:Y:S01]  /*0080*/  LDC.64 R12, c[0x0][0x238] ;  /* 0x00008e00ff0c7b82 */ /* 0x000f220000000a00 */
[----:B-1----:R-:W-:-:S02]  /*0090*/  SHF.L.U32 R0, R0, 0x1, RZ ;  /* 0x0000000100007819 */ /* 0x002fc400000006ff */
[----:B---3--:R-:W-:Y:S02]  /*00a0*/  SHF.R.S32.HI R5, RZ, 0x17, R7 ;  /* 0x00000017ff057819 */ /* 0x008fe40000011407 */
[----:B------:R-:W-:Y:S02]  /*00b0*/  LOP3.LUT R0, R0, 0xfe, RZ, 0xc0, !PT ;  /* 0x000000fe00007812 */ /* 0x000fe400078ec0ff */
[----:B------:R-:W-:Y:S02]  /*00c0*/  SGXT R5, R5, 0x1 ;  /* 0x000000010505781a */ /* 0x000fe40000000200 */
[----:B------:R-:W-:Y:S02]  /*00d0*/  LEA R0, R7, R0, 0x8 ;  /* 0x0000000007007211 */ /* 0x000fe400078e40ff */
[----:B------:R-:W1:Y:S02]  /*00e0*/  LDC.64 R6, c[0x0][0x218] ;  /* 0x00008600ff067b82 */ /* 0x000e640000000a00 */
[----:B------:R-:W-:-:S04]  /*00f0*/  LEA.HI R5, R5, R0, RZ, 0xb ;  /* 0x0000000005057211 */ /* 0x000fc800078f58ff */
[----:B------:R-:W-:-:S04]  /*0100*/  LOP3.LUT R5, R5, 0xfffff800, RZ, 0xc0, !PT ;  /* 0xfffff80005057812 */ /* 0x000fc800078ec0ff */
[----:B------:R-:W-:Y:S02]  /*0110*/  IADD3 R15, R0, -R5, RZ ;  /* 0x80000005000f7210 */ /* 0x000fe40007ffe0ff */
[----:B------:R-:W3:Y:S03]  /*0120*/  LDC.64 R4, c[0x0][0x210] ;  /* 0x00008400ff047b82 */ /* 0x000ee60000000a00 */
[----:B--2---:R-:W-:-:S06]  /*0130*/  IMAD.WIDE R2, R15, 0x4, R2 ;  /* 0x000000040f027825 */ /* 0x004fcc00078e0202 */
[----:B------:R-:W2:Y:S01]  /*0140*/  LDG.E.EL.64 R2, desc[UR4][R2.64] ;  /* 0x0000000402027981 */ /* 0x000ea2000c2e1b00 */
[----:B-1----:R-:W-:-:S04]  /*0150*/  IMAD.WIDE R6, R15, 0x4, R6 ;  /* 0x000000040f067825 */ /* 0x002fc800078e0206 */
[C---:B----4-:R-:W-:Y:S02]  /*0160*/  IMAD.WIDE R8, R15.reuse, 0x4, R8 ;  /* 0x000000040f087825 */ /* 0x050fe400078e0208 */
[----:B------:R-:W4:Y:S02]  /*0170*/  LDG.E.EL.64 R6, desc[UR4][R6.64] ;  /* 0x0000000406067981 */ /* 0x000f24000c2e1b00 */
[----:B-----5:R-:W-:Y:S02]  /*0180*/  IMAD.WIDE R10, R15, 0x4, R10 ;  /* 0x000000040f0a7825 */ /* 0x020fe400078e020a */
[----:B------:R-:W5:Y:S02]  /*0190*/  LDG.E.EL.64 R8, desc[UR4][R8.64] ;  /* 0x0000000408087981 */ /* 0x000f64000c2e1b00 */
[C---:B---3--:R-:W-:Y:S02]  /*01a0*/  IMAD.WIDE R4, R0.reuse, 0x4, R4 ;  /* 0x0000000400047825 */ /* 0x048fe400078e0204 */
[----:B------:R-:W5:Y:S04]  /*01b0*/  LDG.E.EL.64 R10, desc[UR4][R10.64] ;  /* 0x000000040a0a7981 */ /* 0x000f68000c2e1b00 */
[----:B------:R-:W4:Y:S01]  /*01c0*/  LDG.E.64 R4, desc[UR4][R4.64] ;  /* 0x0000000404047981 */ /* 0x000f22000c1e1b00 */
[----:B0-----:R-:W-:-:S06]  /*01d0*/  IMAD.WIDE R12, R0, 0x4, R12 ;  /* 0x00000004000c7825 */ /* 0x001fcc00078e020c */
[----:B------:R-:W3:Y:S01]  /*01e0*/  LDG.E.64 R12, desc[UR4][R12.64] ;  /* 0x000000040c0c7981 */ /* 0x000ee2000c1e1b00 */
[----:B--2---:R-:W-:Y:S01]  /*01f0*/  FADD R2, R2, 9.9999997473787516356e-06 ;  /* 0x3727c5ac02027421 */ /* 0x004fe20000000000 */
[----:B------:R-:W-:-:S03]  /*0200*/  FADD R3, R3, 9.9999997473787516356e-06 ;  /* 0x3727c5ac03037421 */ /* 0x000fc60000000000 */
[----:B------:R-:W0:Y:S08]  /*0210*/  MUFU.SQRT R14, R2 ;  /* 0x00000002000e7308 */ /* 0x000e300000002000 */
[----:B------:R-:W1:Y:S01]  /*0220*/  MUFU.SQRT R15, R3 ;  /* 0x00000003000f7308 */ /* 0x000e620000002000 */
[C---:B0-----:R-:W-:Y:S02]  /*0230*/  FSETP.GT.AND P0, PT, R14.reuse, 8.50705917302346158658e+37, PT ;  /* 0x7e8000000e00780b */ /* 0x041fe40003f04000 */
[----:B------:R-:W-:-:S02]  /*0240*/  FSETP.GEU.AND P2, PT, R14, 1.175494350822287508e-38, PT ;  /* 0x008000000e00780b */ /* 0x000fc40003f4e000 */
[C---:B-1----:R-:W-:Y:S02]  /*0250*/  FSETP.GT.AND P1, PT, R15.reuse, 8.50705917302346158658e+37, PT ;  /* 0x7e8000000f00780b */ /* 0x042fe40003f24000 */
[----:B------:R-:W-:-:S07]  /*0260*/  FSETP.GEU.AND P3, PT, R15, 1.175494350822287508e-38, PT ;  /* 0x008000000f00780b */ /* 0x000fce0003f6e000 */
[----:B------:R-:W-:Y:S01]  /*0270*/  @P0 FMUL R14, R14, 0.25 ;  /* 0x3e8000000e0e0820 */ /* 0x000fe20000400000 */
[----:B------:R-:W-:-:S03]  /*0280*/  HFMA2.MMA R2, -RZ, RZ, 1.625, 0 ;  /* 0x3e800000ff027435 */ /* 0x000fc600000001ff */
[----:B------:R-:W-:Y:S01]  /*0290*/  @!P2 FMUL R14, R14, 16777216 ;  /* 0x4b8000000e0ea820 */ /* 0x000fe20000400000 */
[----:B------:R-:W-:-:S04]  /*02a0*/  @P1 FMUL R15, R15, 0.25 ;  /* 0x3e8000000f0f1820 */ /* 0x000fc80000400000 */
[----:B------:R-:W-:Y:S01]  /*02b0*/  @!P3 FMUL R15, R15, 16777216 ;  /* 0x4b8000000f0fb820 */ /* 0x000fe20000400000 */
[----:B------:R-:W0:Y:S01]  /*02c0*/  MUFU.RCP R14, R14 ;  /* 0x0000000e000e7308 */ /* 0x000e220000001000 */
[----:B------:R-:W-:-:S07]  /*02d0*/  FSEL R3, R2, 1, P0 ;  /* 0x3f80000002037808 */ /* 0x000fce0000000000 */
[----:B------:R-:W1:Y:S01]  /*02e0*/  MUFU.RCP R15, R15 ;  /* 0x0000000f000f7308 */ /* 0x000e620000001000 */
[----:B------:R-:W-:Y:S01]  /*02f0*/  FSEL R2, R2, 1, P1 ;  /* 0x3f80000002027808 */ /* 0x000fe20000800000 */
[----:B------:R-:W-:Y:S01]  /*0300*/  @!P2 FMUL R3, R3, 16777216 ;  /* 0x4b8000000303a820 */ /* 0x000fe20000400000 */
[----:B----4-:R-:W-:-:S03]  /*0310*/  FADD R4, R4, -R6 ;  /* 0x8000000604047221 */ /* 0x010fc60000000000 */
[----:B------:R-:W-:Y:S01]  /*0320*/  @!P3 FMUL R2, R2, 16777216 ;  /* 0x4b8000000202b820 */ /* 0x000fe20000400000 */
[----:B0-----:R-:W-:Y:S01]  /*0330*/  FMUL R3, R14, R3 ;  /* 0x000000030e037220 */ /* 0x001fe20000400000 */
[----:B------:R-:W-:-:S03]  /*0340*/  FADD R5, R5, -R7 ;  /* 0x8000000705057221 */ /* 0x000fc60000000000 */
[----:B------:R-:W-:Y:S01]  /*0350*/  FMUL R7, R3, R4 ;  /* 0x0000000403077220 */ /* 0x000fe20000400000 */
[----:B-1----:R-:W-:-:S03]  /*0360*/  FMUL R2, R15, R2 ;  /* 0x000000020f027220 */ /* 0x002fc60000400000 */
[----:B-----5:R-:W-:Y:S01]  /*0370*/  FFMA R7, R8, R7, R10 ;  /* 0x0000000708077223 */ /* 0x020fe2000000000a */
[----:B------:R-:W-:Y:S02]  /*0380*/  FMUL R4, R2, R5 ;  /* 0x0000000502047220 */ /* 0x000fe40000400000 */
[----:B------:R-:W0:Y:S02]  /*0390*/  LDC.64 R2, c[0x0][0x240] ;  /* 0x00009000ff027b82 */ /* 0x000e240000000a00 */
[----:B------:R-:W-:Y:S01]  /*03a0*/  FFMA R4, R9, R4, R11 ;  /* 0x0000000409047223 */ /* 0x000fe2000000000b */
[----:B---3--:R-:W-:Y:S01]  /*03b0*/  FSETP.GEU.AND P1, PT, R7, -R12, PT ;  /* 0x8000000c0700720b */ /* 0x008fe20003f2e000 */
[----:B------:R-:W-:Y:S02]  /*03c0*/  FADD R7, R12, R7 ;  /* 0x000000070c077221 */ /* 0x000fe40000000000 */
[----:B------:R-:W-:Y:S01]  /*03d0*/  FADD R5, R13, R4 ;  /* 0x000000040d057221 */ /* 0x000fe20000000000 */
[----:B------:R-:W-:-:S02]  /*03e0*/  FSETP.GEU.AND P0, PT, R4, -R13, PT ;  /* 0x8000000d0400720b */ /* 0x000fc40003f0e000 */
[----:B------:R-:W-:Y:S02]  /*03f0*/  FSEL R6, R7, RZ, P1 ;  /* 0x000000ff07067208 */ /* 0x000fe40000800000 */
[----:B------:R-:W-:Y:S02]  /*0400*/  FSEL R7, R5, RZ, P0 ;  /* 0x000000ff05077208 */ /* 0x000fe40000000000 */
[----:B------:R-:W-:Y:S02]  /*0410*/  FSETP.GTU.AND P1, PT, R6, RZ, PT ;  /* 0x000000ff0600720b */ /* 0x000fe40003f2c000 */
[----:B------:R-:W-:Y:S02]  /*0420*/  FSETP.GTU.AND P0, PT, R7, RZ, PT ;  /* 0x000000ff0700720b */ /* 0x000fe40003f0c000 */
[----:B------:R-:W-:Y:S02]  /*0430*/  IADD3 R4, P2, R0, UR6, RZ ;  /* 0x0000000600047c10 */ /* 0x000fe4000ff5e0ff */
[----:B------:R-:W-:-:S02]  /*0440*/  SEL R8, RZ, 0x1, P1 ;  /* 0x00000001ff087807 */ /* 0x000fc40000800000 */
[----:B------:R-:W-:Y:S02]  /*0450*/  SEL R9, RZ, 0x100, P0 ;  /* 0x00000100ff097807 */ /* 0x000fe40000000000 */
[C---:B------:R-:W-:Y:S01]  /*0460*/  LEA.HI.X.SX32 R5, R0.reuse, UR7, 0x1, P2 ;  /* 0x0000000700057c11 */ /* 0x040fe200090f0eff */
[----:B0-----:R-:W-:Y:S01]  /*0470*/  IMAD.WIDE R2, R0, 0x4, R2 ;  /* 0x0000000400027825 */ /* 0x001fe200078e0202 */
[----:B------:R-:W-:-:S04]  /*0480*/  IADD3 R9, R8, R9, RZ ;  /* 0x0000000908097210 */ /* 0x000fc80007ffe0ff */
[----:B------:R-:W-:Y:S04]  /*0490*/  STG.E.64 desc[UR4][R2.64], R6 ;  /* 0x0000000602007986 */ /* 0x000fe8000c101b04 */
[----:B------:R-:W-:Y:S01]  /*04a0*/  STG.E.U16 desc[UR4][R4.64], R9 ;  /* 0x0000000904007986 */ /* 0x000fe2000c101504 */
[----:B------:R-:W-:Y:S05]  /*04b0*/  EXIT ;  /* 0x000000000000794d */ /* 0x000fea0003800000 */
.L_x_0:
[----:B------:R-:W-:-:S00]  /*04c0*/  BRA `(.L_x_0) ;  /* 0xfffffffc00fc7947 */ /* 0x000fc0000383ffff */
[----:B------:R-:W-:-:S00]  /*04d0*/  NOP ;  /* 0x0000000000007918 */ /* 0x000fc00000000000 */
        /* <DEDUP_REMOVED lines=10> */
.L_x_1:


//--------------------- .nv.global.init           --------------------------
	.section	.nv.global.init,"aw",@progbits
.nv.global.init:
	.type		_$_str,@object
	.size		_$_str,(_$_str_$_2 - _$_str)
_$_str:
        /*0000*/ 	.byte	0x5f, 0x5f, 0x43, 0x55, 0x44, 0x41, 0x5f, 0x46, 0x54, 0x5a, 0x00
	.type		_$_str_$_2,@object
	.size		_$_str_$_2,(.L_1 - _$_str_$_2)
_$_str_$_2:
        /*000b*/ 	.byte	0x5f, 0x5f, 0x43, 0x55, 0x44, 0x41, 0x5f, 0x50, 0x52, 0x45, 0x43, 0x5f, 0x53, 0x51, 0x52, 0x54
        /*001b*/ 	.byte	0x00
.L_1:


//--------------------- .nv.constant0.triton_poi_fused__native_batch_norm_legit_no_training_add_relu_threshold_backward_23 --------------------------
	.section	.nv.constant0.triton_poi_fused__native_batch_norm_legit_no_training_add_relu_threshold_backward_23,"a",@progbits
	.sectionflags	@""
	.align	4
.nv.constant0.triton_poi_fused__native_batch_norm_legit_no_training_add_relu_threshold_backward_23:
	.zero		596
